	.headerflags	@"EF_CUDA_TEXMODE_UNIFIED EF_CUDA_64BIT_ADDRESS EF_CUDA_ACCELERATORS EF_CUDA_SM90 EF_CUDA_VIRTUAL_SM(EF_CUDA_SM90)"
	.elftype	@"ET_EXEC"


//--------------------- .nv.info                  --------------------------
	.section	.nv.info,"",@"SHT_CUDA_INFO"
	.align	4


	//----- nvinfo : EIATTR_REGCOUNT
	.align		4
        /*0000*/ 	.byte	0x04, 0x2f
        /*0002*/ 	.short	(.L_1 - .L_0)
	.align		4
.L_0:
        /*0004*/ 	.word	index@(triton_poi_fused_add_avg_pool2d_convolution_div_leaky_relu_22)
        /*0008*/ 	.word	0x00000016


	//----- nvinfo : EIATTR_MIN_STACK_SIZE
	.align		4
.L_1:
        /*000c*/ 	.byte	0x04, 0x12
        /*000e*/ 	.short	(.L_3 - .L_2)
	.align		4
.L_2:
        /*0010*/ 	.word	index@(triton_poi_fused_add_avg_pool2d_convolution_div_leaky_relu_22)
        /*0014*/ 	.word	0x00000000


	//----- nvinfo : EIATTR_FRAME_SIZE
	.align		4
.L_3:
        /*0018*/ 	.byte	0x04, 0x11
        /*001a*/ 	.short	(.L_5 - .L_4)
	.align		4
.L_4:
        /*001c*/ 	.word	index@(triton_poi_fused_add_avg_pool2d_convolution_div_leaky_relu_22)
        /*0020*/ 	.word	0x00000000


	//----- nvinfo : EIATTR_MIN_STACK_SIZE
	.align		4
.L_5:
        /*0024*/ 	.byte	0x04, 0x12
        /*0026*/ 	.short	(.L_7 - .L_6)
	.align		4
.L_6:
        /*0028*/ 	.word	index@(triton_poi_fused_add_avg_pool2d_convolution_div_leaky_relu_22)
        /*002c*/ 	.word	0x00000000
.L_7:


//--------------------- .nv.info.triton_poi_fused_add_avg_pool2d_convolution_div_leaky_relu_22 --------------------------
	.section	.nv.info.triton_poi_fused_add_avg_pool2d_convolution_div_leaky_relu_22,"",@"SHT_CUDA_INFO"
	.sectionflags	@""
	.align	4


	//----- nvinfo : EIATTR_CUDA_API_VERSION
	.align		4
        /*0000*/ 	.byte	0x04, 0x37
        /*0002*/ 	.short	(.L_9 - .L_8)
.L_8:
        /*0004*/ 	.word	0x0000007c


	//----- nvinfo : EIATTR_KPARAM_INFO
	.align		4
.L_9:
        /*0008*/ 	.byte	0x04, 0x17
        /*000a*/ 	.short	(.L_11 - .L_10)
.L_10:
        /*000c*/ 	.word	0x00000000
        /*0010*/ 	.short	0x0004
        /*0012*/ 	.short	0x0020
        /*0014*/ 	.byte	0x00, 0xf0, 0x11, 0x00


	//----- nvinfo : EIATTR_KPARAM_INFO
	.align		4
.L_11:
        /*0018*/ 	.byte	0x04, 0x17
        /*001a*/ 	.short	(.L_13 - .L_12)
.L_12:
        /*001c*/ 	.word	0x00000000
        /*0020*/ 	.short	0x0003
        /*0022*/ 	.short	0x0018
        /*0024*/ 	.byte	0x00, 0xf4, 0x21, 0x00


	//----- nvinfo : EIATTR_KPARAM_INFO
	.align		4
.L_13:
        /*0028*/ 	.byte	0x04, 0x17
        /*002a*/ 	.short	(.L_15 - .L_14)
.L_14:
        /*002c*/ 	.word	0x00000000
        /*0030*/ 	.short	0x0002
        /*0032*/ 	.short	0x0010
        /*0034*/ 	.byte	0x00, 0xf4, 0x21, 0x00


	//----- nvinfo : EIATTR_KPARAM_INFO
	.align		4
.L_15:
        /*0038*/ 	.byte	0x04, 0x17
        /*003a*/ 	.short	(.L_17 - .L_16)
.L_16:
        /*003c*/ 	.word	0x00000000
        /*0040*/ 	.short	0x0001
        /*0042*/ 	.short	0x0008
        /*0044*/ 	.byte	0x00, 0xf4, 0x21, 0x00


	//----- nvinfo : EIATTR_KPARAM_INFO
	.align		4
.L_17:
        /*0048*/ 	.byte	0x04, 0x17
        /*004a*/ 	.short	(.L_19 - .L_18)
.L_18:
        /*004c*/ 	.word	0x00000000
        /*0050*/ 	.short	0x0000
        /*0052*/ 	.short	0x0000
        /*0054*/ 	.byte	0x00, 0xf4, 0x21, 0x00


	//----- nvinfo : EIATTR_SPARSE_MMA_MASK
	.align		4
.L_19:
        /*0058*/ 	.byte	0x03, 0x50
        /*005a*/ 	.short	0x0000


	//----- nvinfo : EIATTR_MAXREG_COUNT
	.align		4
        /*005c*/ 	.byte	0x03, 0x1b
        /*005e*/ 	.short	0x00ff


	//----- nvinfo : EIATTR_EXIT_INSTR_OFFSETS
	.align		4
        /*0060*/ 	.byte	0x04, 0x1c
        /*0062*/ 	.short	(.L_21 - .L_20)


	//   ....[0]....
.L_20:
        /*0064*/ 	.word	0x000003e0


	//----- nvinfo : EIATTR_REQNTID
	.align		4
.L_21:
        /*0068*/ 	.byte	0x04, 0x10
        /*006a*/ 	.short	(.L_23 - .L_22)
.L_22:
        /*006c*/ 	.word	0x00000100
        /*0070*/ 	.word	0x00000001
        /*0074*/ 	.word	0x00000001


	//----- nvinfo : EIATTR_CBANK_PARAM_SIZE
	.align		4
.L_23:
        /*0078*/ 	.byte	0x03, 0x19
        /*007a*/ 	.short	0x0024


	//----- nvinfo : EIATTR_PARAM_CBANK
	.align		4
        /*007c*/ 	.byte	0x04, 0x0a
        /*007e*/ 	.short	(.L_25 - .L_24)
	.align		4
.L_24:
        /*0080*/ 	.word	index@(.nv.constant0.triton_poi_fused_add_avg_pool2d_convolution_div_leaky_relu_22)
        /*0084*/ 	.short	0x0210
        /*0086*/ 	.short	0x0024


	//----- nvinfo : EIATTR_SW_WAR
	.align		4
.L_25:
        /*0088*/ 	.byte	0x04, 0x36
        /*008a*/ 	.short	(.L_27 - .L_26)
.L_26:
        /*008c*/ 	.word	0x00000008
.L_27:


//--------------------- .nv.callgraph             --------------------------
	.section	.nv.callgraph,"",@"SHT_CUDA_CALLGRAPH"
	.align	4
	.sectionentsize	8
	.align		4
        /*0000*/ 	.word	0x00000000
	.align		4
        /*0004*/ 	.word	0xffffffff
	.align		4
        /*0008*/ 	.word	0x00000000
	.align		4
        /*000c*/ 	.word	0xfffffffe
	.align		4
        /*0010*/ 	.word	0x00000000
	.align		4
        /*0014*/ 	.word	0xfffffffd
	.align		4
        /*0018*/ 	.word	0x00000000
	.align		4
        /*001c*/ 	.word	0xfffffffc


//--------------------- .text.triton_poi_fused_add_avg_pool2d_convolution_div_leaky_relu_22 --------------------------
	.section	.text.triton_poi_fused_add_avg_pool2d_convolution_div_leaky_relu_22,"ax",@progbits
	.align	128
        .global         triton_poi_fused_add_avg_pool2d_convolution_div_leaky_relu_22
        .type           triton_poi_fused_add_avg_pool2d_convolution_div_leaky_relu_22,@function
        .size           triton_poi_fused_add_avg_pool2d_convolution_div_leaky_relu_22,(.L_x_1 - triton_poi_fused_add_avg_pool2d_convolution_div_leaky_relu_22)
        .other          triton_poi_fused_add_avg_pool2d_convolution_div_leaky_relu_22,@"STO_CUDA_ENTRY STV_DEFAULT"
triton_poi_fused_add_avg_pool2d_convolution_div_leaky_relu_22:
.text.triton_poi_fused_add_avg_pool2d_convolution_div_leaky_relu_22:
[----:B------:R-:W-:Y:S01]  /*0000*/  LDC R1, c[0x0][0x28] ;  /* 0x00000a00ff017b82 */ /* 0x000fe20000000800 */
[----:B------:R-:W1:Y:S07]  /*0010*/  S2R R0, SR_TID.X ;  /* 0x0000000000007919 */ /* 0x000e6e0000002100 */
[----:B------:R-:W2:Y:S01]  /*0020*/  LDC.64 R6, c[0x0][0x218] ;  /* 0x00008600ff067b82 */ /* 0x000ea20000000a00 */
[----:B------:R-:W-:Y:S01]  /*0030*/  ULDC.64 UR4, c[0x0][0x208] ;  /* 0x0000820000047ab9 */ /* 0x000fe20000000a00 */
[----:B------:R-:W3:Y:S01]  /*0040*/  S2R R3, SR_CTAID.X ;  /* 0x0000000000037919 */ /* 0x000ee20000002500 */
[----:B-1----:R-:W-:-:S04]  /*0050*/  SHF.L.U32 R0, R0, 0x1, RZ ;  /* 0x0000000100007819 */ /* 0x002fc800000006ff */
[----:B------:R-:W-:Y:S02]  /*0060*/  LOP3.LUT R0, R0, 0x1fe, RZ, 0xc0, !PT ;  /* 0x000001fe00007812 */ /* 0x000fe400078ec0ff */
[----:B---3--:R-:W-:Y:S02]  /*0070*/  SHF.R.S32.HI R5, RZ, 0x16, R3 ;  /* 0x00000016ff057819 */ /* 0x008fe40000011403 */
[----:B------:R-:W-:Y:S02]  /*0080*/  LEA R0, R3, R0, 0x9 ;  /* 0x0000000003007211 */ /* 0x000fe400078e48ff */
[----:B------:R-:W-:Y:S02]  /*0090*/  SGXT R5, R5, 0x1 ;  /* 0x000000010505781a */ /* 0x000fe40000000200 */
[----:B------:R-:W-:Y:S02]  /*00a0*/  SHF.R.S32.HI R3, RZ, 0x1f, R0 ;  /* 0x0000001fff037819 */ /* 0x000fe40000011400 */
[----:B------:R-:W-:-:S02]  /*00b0*/  LEA.HI R5, R5, R0, RZ, 0xd ;  /* 0x0000000005057211 */ /* 0x000fc400078f68ff */
[----:B------:R-:W-:Y:S02]  /*00c0*/  LEA.HI R3, R3, R0, RZ, 0x9 ;  /* 0x0000000003037211 */ /* 0x000fe400078f48ff */
[----:B------:R-:W-:Y:S02]  /*00d0*/  SHF.L.U32 R9, R5, 0x2, RZ ;  /* 0x0000000205097819 */ /* 0x000fe400000006ff */
[----:B------:R-:W-:Y:S01]  /*00e0*/  SHF.R.S32.HI R2, RZ, 0x9, R3 ;  /* 0x00000009ff027819 */ /* 0x000fe20000011403 */
[----:B------:R-:W1:Y:S01]  /*00f0*/  LDC.64 R4, c[0x0][0x210] ;  /* 0x00008400ff047b82 */ /* 0x000e620000000a00 */
[----:B------:R-:W-:Y:S02]  /*0100*/  LOP3.LUT R11, R3, 0xfffffe00, RZ, 0xc0, !PT ;  /* 0xfffffe00030b7812 */ /* 0x000fe400078ec0ff */
[----:B------:R-:W-:Y:S02]  /*0110*/  LEA.HI R8, R2, R2, RZ, 0x4 ;  /* 0x0000000202087211 */ /* 0x000fe400078f20ff */
[----:B------:R-:W-:-:S02]  /*0120*/  LOP3.LUT R10, R9, 0xffff8000, RZ, 0xc0, !PT ;  /* 0xffff8000090a7812 */ /* 0x000fc400078ec0ff */
[----:B------:R-:W-:Y:S02]  /*0130*/  LOP3.LUT R3, R8, 0x3ffff0, RZ, 0xc0, !PT ;  /* 0x003ffff008037812 */ /* 0x000fe400078ec0ff */
[----:B------:R-:W-:Y:S01]  /*0140*/  IADD3 R11, R0, -R11, RZ ;  /* 0x8000000b000b7210 */ /* 0x000fe20007ffe0ff */
[----:B------:R-:W3:Y:S02]  /*0150*/  LDC.64 R8, c[0x0][0x220] ;  /* 0x00008800ff087b82 */ /* 0x000ee40000000a00 */
[----:B------:R-:W-:Y:S01]  /*0160*/  IMAD.IADD R3, R2, 0x1, -R3 ;  /* 0x0000000102037824 */ /* 0x000fe200078e0a03 */
[----:B------:R-:W-:-:S04]  /*0170*/  IADD3 R10, R11, R10, RZ ;  /* 0x0000000a0b0a7210 */ /* 0x000fc80007ffe0ff */
[----:B------:R-:W-:-:S04]  /*0180*/  LEA R15, R3, R10, 0xa ;  /* 0x0000000a030f7211 */ /* 0x000fc800078e50ff */
[----:B------:R-:W-:Y:S01]  /*0190*/  IADD3 R17, R15, 0x4000, RZ ;  /* 0x000040000f117810 */ /* 0x000fe20007ffe0ff */
[C---:B------:R-:W-:Y:S01]  /*01a0*/  VIADD R13, R15.reuse, 0x200 ;  /* 0x000002000f0d7836 */ /* 0x040fe20000000000 */
[----:B------:R-:W-:Y:S01]  /*01b0*/  IADD3 R19, R15, 0x4200, RZ ;  /* 0x000042000f137810 */ /* 0x000fe20007ffe0ff */
[----:B--2---:R-:W-:-:S04]  /*01c0*/  IMAD.WIDE R2, R15, 0x4, R6 ;  /* 0x000000040f027825 */ /* 0x004fc800078e0206 */
[--C-:B------:R-:W-:Y:S02]  /*01d0*/  IMAD.WIDE R12, R13, 0x4, R6.reuse ;  /* 0x000000040d0c7825 */ /* 0x100fe400078e0206 */
[----:B------:R-:W2:Y:S02]  /*01e0*/  LDG.E.64 R2, desc[UR4][R2.64] ;  /* 0x0000000402027981 */ /* 0x000ea4000c1e1b00 */
[----:B------:R-:W-:Y:S02]  /*01f0*/  IMAD.WIDE R14, R17, 0x4, R6 ;  /* 0x00000004110e7825 */ /* 0x000fe400078e0206 */
[----:B------:R-:W2:Y:S02]  /*0200*/  LDG.E.64 R12, desc[UR4][R12.64] ;  /* 0x000000040c0c7981 */ /* 0x000ea4000c1e1b00 */
[----:B---3--:R-:W-:Y:S02]  /*0210*/  IMAD.WIDE R10, R11, 0x4, R8 ;  /* 0x000000040b0a7825 */ /* 0x008fe400078e0208 */
[----:B------:R-:W3:Y:S02]  /*0220*/  LDG.E.64 R14, desc[UR4][R14.64] ;  /* 0x000000040e0e7981 */ /* 0x000ee4000c1e1b00 */
[----:B-1----:R-:W-:-:S02]  /*0230*/  IMAD.WIDE R4, R0, 0x4, R4 ;  /* 0x0000000400047825 */ /* 0x002fc400078e0204 */
[----:B------:R-:W4:Y:S02]  /*0240*/  LDG.E.EL.64 R10, desc[UR4][R10.64] ;  /* 0x000000040a0a7981 */ /* 0x000f24000c2e1b00 */
[----:B------:R-:W-:Y:S02]  /*0250*/  IMAD.WIDE R16, R19, 0x4, R6 ;  /* 0x0000000413107825 */ /* 0x000fe400078e0206 */
[----:B------:R-:W4:Y:S04]  /*0260*/  LDG.E.64 R6, desc[UR4][R4.64] ;  /* 0x0000000404067981 */ /* 0x000f28000c1e1b00 */
[----:B------:R-:W5:Y:S01]  /*0270*/  LDG.E.64 R8, desc[UR4][R16.64] ;  /* 0x0000000410087981 */ /* 0x000f62000c1e1b00 */
[----:B--2---:R-:W-:Y:S01]  /*0280*/  FADD R19, R2, R12 ;  /* 0x0000000c02137221 */ /* 0x004fe20000000000 */
[----:B------:R-:W-:-:S02]  /*0290*/  FADD R18, R3, R13 ;  /* 0x0000000d03127221 */ /* 0x000fc40000000000 */
[----:B------:R-:W1:Y:S01]  /*02a0*/  LDC.64 R2, c[0x0][0x228] ;  /* 0x00008a00ff027b82 */ /* 0x000e620000000a00 */
[----:B---3--:R-:W-:Y:S01]  /*02b0*/  FADD R19, R14, R19 ;  /* 0x000000130e137221 */ /* 0x008fe20000000000 */
[----:B------:R-:W-:Y:S01]  /*02c0*/  FADD R18, R15, R18 ;  /* 0x000000120f127221 */ /* 0x000fe20000000000 */
[----:B----4-:R-:W-:Y:S01]  /*02d0*/  FADD R13, R6, R10 ;  /* 0x0000000a060d7221 */ /* 0x010fe20000000000 */
[----:B------:R-:W-:Y:S01]  /*02e0*/  FADD R6, R7, R11 ;  /* 0x0000000b07067221 */ /* 0x000fe20000000000 */
[----:B-----5:R-:W-:Y:S01]  /*02f0*/  FADD R8, R8, R19 ;  /* 0x0000001308087221 */ /* 0x020fe20000000000 */
[----:B------:R-:W-:-:S03]  /*0300*/  FADD R9, R9, R18 ;  /* 0x0000001209097221 */ /* 0x000fc60000000000 */
[----:B------:R-:W-:Y:S01]  /*0310*/  FFMA R8, R8, 0.25, R13 ;  /* 0x3e80000008087823 */ /* 0x000fe2000000000d */
[----:B------:R-:W-:-:S03]  /*0320*/  FFMA R6, R9, 0.25, R6 ;  /* 0x3e80000009067823 */ /* 0x000fc60000000006 */
[----:B------:R-:W-:Y:S01]  /*0330*/  FMUL R8, R8, 0.70710676908493041992 ;  /* 0x3f3504f308087820 */ /* 0x000fe20000400000 */
[----:B------:R-:W-:-:S03]  /*0340*/  FMUL R9, R6, 0.70710676908493041992 ;  /* 0x3f3504f306097820 */ /* 0x000fc60000400000 */
[C---:B------:R-:W-:Y:S01]  /*0350*/  FMUL R7, R8.reuse, 0.20000000298023223877 ;  /* 0x3e4ccccd08077820 */ /* 0x040fe20000400000 */
[C---:B------:R-:W-:Y:S01]  /*0360*/  FMUL R6, R9.reuse, 0.20000000298023223877 ;  /* 0x3e4ccccd09067820 */ /* 0x040fe20000400000 */
[----:B------:R-:W-:Y:S02]  /*0370*/  FSETP.GT.AND P0, PT, R8, RZ, PT ;  /* 0x000000ff0800720b */ /* 0x000fe40003f04000 */
[C---:B------:R-:W-:Y:S01]  /*0380*/  FSETP.GT.AND P1, PT, R9.reuse, RZ, PT ;  /* 0x000000ff0900720b */ /* 0x040fe20003f24000 */
[----:B-1----:R-:W-:Y:S01]  /*0390*/  IMAD.WIDE R2, R0, 0x4, R2 ;  /* 0x0000000400027825 */ /* 0x002fe200078e0202 */
[----:B------:R-:W-:Y:S02]  /*03a0*/  FSEL R10, R8, R7, P0 ;  /* 0x00000007080a7208 */ /* 0x000fe40000000000 */
[----:B------:R-:W-:Y:S01]  /*03b0*/  FSEL R11, R9, R6, P1 ;  /* 0x00000006090b7208 */ /* 0x000fe20000800000 */
[----:B------:R-:W-:Y:S04]  /*03c0*/  STG.E.64 desc[UR4][R4.64], R8 ;  /* 0x0000000804007986 */ /* 0x000fe8000c101b04 */
[----:B------:R-:W-:Y:S01]  /*03d0*/  STG.E.64 desc[UR4][R2.64], R10 ;  /* 0x0000000a02007986 */ /* 0x000fe2000c101b04 */
[----:B------:R-:W-:Y:S05]  /*03e0*/  EXIT ;  /* 0x000000000000794d */ /* 0x000fea0003800000 */
.L_x_0:
[----:B------:R-:W-:-:S00]  /*03f0*/  BRA `(.L_x_0) ;  /* 0xfffffffc00fc7947 */ /* 0x000fc0000383ffff */
[----:B------:R-:W-:-:S00]  /*0400*/  NOP ;  /* 0x0000000000007918 */ /* 0x000fc00000000000 */
[----:B------:R-:W-:-:S00]  /*0410*/  NOP ;  /* 0x0000000000007918 */ /* 0x000fc00000000000 */
[----:B------:R-:W-:-:S00]  /*0420*/  NOP ;  /* 0x0000000000007918 */ /* 0x000fc00000000000 */
[----:B------:R-:W-:-:S00]  /*0430*/  NOP ;  /* 0x0000000000007918 */ /* 0x000fc00000000000 */
[----:B------:R-:W-:-:S00]  /*0440*/  NOP ;  /* 0x0000000000007918 */ /* 0x000fc00000000000 */
[----:B------:R-:W-:-:S00]  /*0450*/  NOP ;  /* 0x0000000000007918 */ /* 0x000fc00000000000 */
[----:B------:R-:W-:-:S00]  /*0460*/  NOP ;  /* 0x0000000000007918 */ /* 0x000fc00000000000 */
[----:B------:R-:W-:-:S00]  /*0470*/  NOP ;  /* 0x0000000000007918 */ /* 0x000fc00000000000 */
.L_x_1:


//--------------------- .nv.constant0.triton_poi_fused_add_avg_pool2d_convolution_div_leaky_relu_22 --------------------------
	.section	.nv.constant0.triton_poi_fused_add_avg_pool2d_convolution_div_leaky_relu_22,"a",@progbits
	.sectionflags	@""
	.align	4
.nv.constant0.triton_poi_fused_add_avg_pool2d_convolution_div_leaky_relu_22:
	.zero		564
